//
// Generated by NVIDIA NVVM Compiler
//
// Compiler Build ID: CL-36424714
// Cuda compilation tools, release 13.0, V13.0.88
// Based on NVVM 20.0.0
//

.version 9.0
.target sm_100
.address_size 64

	// .globl	_Z8contrastPKhPhf

.visible .entry _Z8contrastPKhPhf(
	.param .u64 .ptr .align 1 _Z8contrastPKhPhf_param_0,
	.param .u64 .ptr .align 1 _Z8contrastPKhPhf_param_1,
	.param .f32 _Z8contrastPKhPhf_param_2
)
{
	.reg .pred 	%p<7>;
	.reg .b16 	%rs<5>;
	.reg .b32 	%r<18>;
	.reg .b32 	%f<26>;
	.reg .b64 	%rd<9>;

	ld.param.u64 	%rd3, [_Z8contrastPKhPhf_param_0];
	ld.param.u64 	%rd2, [_Z8contrastPKhPhf_param_1];
	ld.param.f32 	%f10, [_Z8contrastPKhPhf_param_2];
	cvta.to.global.u64 	%rd4, %rd3;
	mov.u32 	%r2, %ctaid.x;
	mov.u32 	%r3, %tid.x;
	mov.u32 	%r4, %ntid.x;
	mad.lo.s32 	%r5, %r3, %r4, %r2;
	shl.b32 	%r1, %r5, 2;
	cvt.u64.u32 	%rd5, %r1;
	add.s64 	%rd1, %rd4, %rd5;
	ld.global.u8 	%r6, [%rd1];
	add.s32 	%r7, %r6, -128;
	cvt.rn.f32.s32 	%f12, %r7;
	fma.rn.f32 	%f1, %f10, %f12, 0f43000000;
	setp.gt.f32 	%p1, %f1, 0f437F0000;
	mov.f32 	%f23, 0fBF800000;
	@%p1 bra 	$L__BB0_3;
	setp.lt.f32 	%p2, %f1, 0f00000000;
	mov.f32 	%f23, 0f00000000;
	@%p2 bra 	$L__BB0_3;
	cvt.rzi.f32.f32 	%f14, %f1;
	cvt.rzi.s32.f32 	%r8, %f14;
	cvt.s8.s32 	%rs1, %r8;
	cvt.rn.f32.s16 	%f23, %rs1;
$L__BB0_3:
	ld.global.u8 	%r9, [%rd1+1];
	add.s32 	%r10, %r9, -128;
	cvt.rn.f32.s32 	%f16, %r10;
	fma.rn.f32 	%f4, %f10, %f16, 0f43000000;
	setp.gt.f32 	%p3, %f4, 0f437F0000;
	mov.f32 	%f24, 0fBF800000;
	@%p3 bra 	$L__BB0_6;
	setp.lt.f32 	%p4, %f4, 0f00000000;
	mov.f32 	%f24, 0f00000000;
	@%p4 bra 	$L__BB0_6;
	cvt.rzi.f32.f32 	%f18, %f4;
	cvt.rzi.s32.f32 	%r11, %f18;
	cvt.s8.s32 	%rs2, %r11;
	cvt.rn.f32.s16 	%f24, %rs2;
$L__BB0_6:
	ld.global.u8 	%r12, [%rd1+2];
	add.s32 	%r13, %r12, -128;
	cvt.rn.f32.s32 	%f20, %r13;
	fma.rn.f32 	%f7, %f10, %f20, 0f43000000;
	setp.gt.f32 	%p5, %f7, 0f437F0000;
	mov.f32 	%f25, 0fBF800000;
	@%p5 bra 	$L__BB0_9;
	setp.lt.f32 	%p6, %f7, 0f00000000;
	mov.f32 	%f25, 0f00000000;
	@%p6 bra 	$L__BB0_9;
	cvt.rzi.f32.f32 	%f22, %f7;
	cvt.rzi.s32.f32 	%r14, %f22;
	cvt.s8.s32 	%rs3, %r14;
	cvt.rn.f32.s16 	%f25, %rs3;
$L__BB0_9:
	cvta.to.global.u64 	%rd7, %rd2;
	cvt.rzi.s32.f32 	%r15, %f23;
	add.s64 	%rd8, %rd7, %rd5;
	st.global.u8 	[%rd8], %r15;
	cvt.rzi.s32.f32 	%r16, %f24;
	st.global.u8 	[%rd8+1], %r16;
	cvt.rzi.s32.f32 	%r17, %f25;
	st.global.u8 	[%rd8+2], %r17;
	ld.global.u8 	%rs4, [%rd1+3];
	st.global.u8 	[%rd8+3], %rs4;
	ret;

}


// ===== COMPILED SASS (sm_100) =====

	.target	sm_100

	.elftype	@"ET_EXEC"


//--------------------- .note.nv.tkinfo           --------------------------
	.section	.note.nv.tkinfo,"",@"SHT_NOTE"
	.sectionflags	@"SHF_NOTE_NV_TKINFO"
	.tkinfo
        /*0018*/ 	.word	0x00000002
        /*0030*/ 	.string	""
        /*0030*/ 	.string	"ptxas"
        /*0030*/ 	.string	"Cuda compilation tools, release 13.0, V13.0.88"
        /*0030*/ 	.string	"Build cuda_13.0.r13.0/compiler.36424714_0"
        /*0030*/ 	.string	"-arch sm_100 -m 64 "



//--------------------- .note.nv.cuinfo           --------------------------
	.section	.note.nv.cuinfo,"",@"SHT_NOTE"
	.sectionflags	@"SHF_NOTE_NV_CUINFO"
        /*0018*/ 	.short	0x0002
        /*001a*/ 	.short	0x0064
        /*001c*/ 	.short	0x0082
	.zero		2


//--------------------- .nv.info                  --------------------------
	.section	.nv.info,"",@"SHT_CUDA_INFO"
	.align	4


	//----- nvinfo : EIATTR_REGCOUNT
	.align		4
        /*0000*/ 	.byte	0x04, 0x2f
        /*0002*/ 	.short	(.L_1 - .L_0)
	.align		4
.L_0:
        /*0004*/ 	.word	index@(_Z8contrastPKhPhf)
        /*0008*/ 	.word	0x0000000e


	//----- nvinfo : EIATTR_FRAME_SIZE
	.align		4
.L_1:
        /*000c*/ 	.byte	0x04, 0x11
        /*000e*/ 	.short	(.L_3 - .L_2)
	.align		4
.L_2:
        /*0010*/ 	.word	index@(_Z8contrastPKhPhf)
        /*0014*/ 	.word	0x00000000


	//----- nvinfo : EIATTR_MIN_STACK_SIZE
	.align		4
.L_3:
        /*0018*/ 	.byte	0x04, 0x12
        /*001a*/ 	.short	(.L_5 - .L_4)
	.align		4
.L_4:
        /*001c*/ 	.word	index@(_Z8contrastPKhPhf)
        /*0020*/ 	.word	0x00000000
.L_5:


//--------------------- .nv.compat                --------------------------
	.section	.nv.compat,"",@"SHT_CUDA_COMPAT_INFO"
	.align	4
        /*0000*/ 	.byte	0x02, 0x09, 0x00, 0x00, 0x02, 0x02, 0x01, 0x00, 0x02, 0x05, 0x05, 0x00, 0x03, 0x07, 0x01, 0x01
        /*0010*/ 	.byte	0x02, 0x03, 0x00, 0x00, 0x02, 0x06, 0x01, 0x00, 0x04, 0x0b, 0x08, 0x00, 0x01, 0x00, 0x00, 0x00
        /*0020*/ 	.byte	0x00, 0x00, 0x00, 0x00


//--------------------- .nv.info._Z8contrastPKhPhf --------------------------
	.section	.nv.info._Z8contrastPKhPhf,"",@"SHT_CUDA_INFO"
	.sectionflags	@""
	.align	4


	//----- nvinfo : EIATTR_CUDA_API_VERSION
	.align		4
        /*0000*/ 	.byte	0x04, 0x37
        /*0002*/ 	.short	(.L_7 - .L_6)
.L_6:
        /*0004*/ 	.word	0x00000082


	//----- nvinfo : EIATTR_KPARAM_INFO
	.align		4
.L_7:
        /*0008*/ 	.byte	0x04, 0x17
        /*000a*/ 	.short	(.L_9 - .L_8)
.L_8:
        /*000c*/ 	.word	0x00000000
        /*0010*/ 	.short	0x0002
        /*0012*/ 	.short	0x0010
        /*0014*/ 	.byte	0x00, 0xf0, 0x11, 0x00


	//----- nvinfo : EIATTR_KPARAM_INFO
	.align		4
.L_9:
        /*0018*/ 	.byte	0x04, 0x17
        /*001a*/ 	.short	(.L_11 - .L_10)
.L_10:
        /*001c*/ 	.word	0x00000000
        /*0020*/ 	.short	0x0001
        /*0022*/ 	.short	0x0008
        /*0024*/ 	.byte	0x00, 0xf5, 0x21, 0x00


	//----- nvinfo : EIATTR_KPARAM_INFO
	.align		4
.L_11:
        /*0028*/ 	.byte	0x04, 0x17
        /*002a*/ 	.short	(.L_13 - .L_12)
.L_12:
        /*002c*/ 	.word	0x00000000
        /*0030*/ 	.short	0x0000
        /*0032*/ 	.short	0x0000
        /*0034*/ 	.byte	0x00, 0xf5, 0x21, 0x00


	//----- nvinfo : EIATTR_SPARSE_MMA_MASK
	.align		4
.L_13:
        /*0038*/ 	.byte	0x03, 0x50
        /*003a*/ 	.short	0x0000


	//----- nvinfo : EIATTR_MAXREG_COUNT
	.align		4
        /*003c*/ 	.byte	0x03, 0x1b
        /*003e*/ 	.short	0x00ff


	//----- nvinfo : EIATTR_MERCURY_ISA_VERSION
	.align		4
        /*0040*/ 	.byte	0x03, 0x5f
        /*0042*/ 	.short	0x0101


	//----- nvinfo : EIATTR_VRC_CTA_INIT_COUNT
	.align		4
        /*0044*/ 	.byte	0x02, 0x4a
	.zero		1
	.zero		1


	//----- nvinfo : EIATTR_EXIT_INSTR_OFFSETS
	.align		4
        /*0048*/ 	.byte	0x04, 0x1c
        /*004a*/ 	.short	(.L_15 - .L_14)


	//   ....[0]....
.L_14:
        /*004c*/ 	.word	0x000003d0


	//----- nvinfo : EIATTR_CRS_STACK_SIZE
	.align		4
.L_15:
        /*0050*/ 	.byte	0x04, 0x1e
        /*0052*/ 	.short	(.L_17 - .L_16)
.L_16:
        /*0054*/ 	.word	0x00000000


	//----- nvinfo : EIATTR_CBANK_PARAM_SIZE
	.align		4
.L_17:
        /*0058*/ 	.byte	0x03, 0x19
        /*005a*/ 	.short	0x0014


	//----- nvinfo : EIATTR_PARAM_CBANK
	.align		4
        /*005c*/ 	.byte	0x04, 0x0a
        /*005e*/ 	.short	(.L_19 - .L_18)
	.align		4
.L_18:
        /*0060*/ 	.word	index@(.nv.constant0._Z8contrastPKhPhf)
        /*0064*/ 	.short	0x0380
        /*0066*/ 	.short	0x0014


	//----- nvinfo : EIATTR_SW_WAR
	.align		4
.L_19:
        /*0068*/ 	.byte	0x04, 0x36
        /*006a*/ 	.short	(.L_21 - .L_20)
.L_20:
        /*006c*/ 	.word	0x00000008
.L_21:


//--------------------- .nv.callgraph             --------------------------
	.section	.nv.callgraph,"",@"SHT_CUDA_CALLGRAPH"
	.align	4
	.sectionentsize	8
	.align		4
        /*0000*/ 	.word	0x00000000
	.align		4
        /*0004*/ 	.word	0xffffffff
	.align		4
        /*0008*/ 	.word	0x00000000
	.align		4
        /*000c*/ 	.word	0xfffffffe
	.align		4
        /*0010*/ 	.word	0x00000000
	.align		4
        /*0014*/ 	.word	0xfffffffd
	.align		4
        /*0018*/ 	.word	0x00000000
	.align		4
        /*001c*/ 	.word	0xfffffffc


//--------------------- .text._Z8contrastPKhPhf   --------------------------
	.section	.text._Z8contrastPKhPhf,"ax",@progbits
	.align	128
        .global         _Z8contrastPKhPhf
        .type           _Z8contrastPKhPhf,@function
        .size           _Z8contrastPKhPhf,(.L_x_7 - _Z8contrastPKhPhf)
        .other          _Z8contrastPKhPhf,@"STO_CUDA_ENTRY STV_DEFAULT"
_Z8contrastPKhPhf:
.text._Z8contrastPKhPhf:
[----:B------:R-:W-:Y:S01]  /*0000*/  LDC R1, c[0x0][0x37c] ;  /* 0x0000df00ff017b82 */ /* 0x000fe20000000800 */
[----:B------:R-:W0:Y:S07]  /*0010*/  S2R R0, SR_TID.X ;  /* 0x0000000000007919 */ /* 0x000e2e0000002100 */
[----:B------:R-:W0:Y:S01]  /*0020*/  S2UR UR4, SR_CTAID.X ;  /* 0x00000000000479c3 */ /* 0x000e220000002500 */
[----:B------:R-:W1:Y:S07]  /*0030*/  LDCU.64 UR6, c[0x0][0x380] ;  /* 0x00007000ff0677ac */ /* 0x000e6e0008000a00 */
[----:B------:R-:W0:Y:S08]  /*0040*/  LDC R3, c[0x0][0x360] ;  /* 0x0000d800ff037b82 */ /* 0x000e300000000800 */
[----:B------:R-:W2:Y:S01]  /*0050*/  LDC R7, c[0x0][0x390] ;  /* 0x0000e400ff077b82 */ /* 0x000ea20000000800 */
[----:B0-----:R-:W-:Y:S01]  /*0060*/  IMAD R0, R0, R3, UR4 ;  /* 0x0000000400007e24 */ /* 0x001fe2000f8e0203 */
[----:B------:R-:W0:Y:S03]  /*0070*/  LDCU.64 UR4, c[0x0][0x358] ;  /* 0x00006b00ff0477ac */ /* 0x000e260008000a00 */
[----:B------:R-:W-:-:S05]  /*0080*/  IMAD.SHL.U32 R0, R0, 0x4, RZ ;  /* 0x0000000400007824 */ /* 0x000fca00078e00ff */
[----:B-1----:R-:W-:-:S05]  /*0090*/  IADD3 R2, P0, PT, R0, UR6, RZ ;  /* 0x0000000600027c10 */ /* 0x002fca000ff1e0ff */
[----:B------:R-:W-:-:S05]  /*00a0*/  IMAD.X R3, RZ, RZ, UR7, P0 ;  /* 0x00000007ff037e24 */ /* 0x000fca00080e06ff */
[----:B0-----:R-:W3:Y:S04]  /*00b0*/  LDG.E.U8 R4, desc[UR4][R2.64] ;  /* 0x0000000402047981 */ /* 0x001ee8000c1e1100 */
[----:B------:R-:W4:Y:S04]  /*00c0*/  LDG.E.U8 R6, desc[UR4][R2.64+0x2] ;  /* 0x0000020402067981 */ /* 0x000f28000c1e1100 */
[----:B------:R-:W5:Y:S01]  /*00d0*/  LDG.E.U8 R5, desc[UR4][R2.64+0x1] ;  /* 0x0000010402057981 */ /* 0x000f62000c1e1100 */
[----:B------:R-:W-:Y:S01]  /*00e0*/  BSSY.RECONVERGENT B0, `(.L_x_0) ;  /* 0x0000013000007945 */ /* 0x000fe20003800200 */
[----:B---3--:R-:W-:-:S05]  /*00f0*/  VIADD R4, R4, 0xffffff80 ;  /* 0xffffff8004047836 */ /* 0x008fca0000000000 */
[----:B------:R-:W-:-:S05]  /*0100*/  I2FP.F32.S32 R4, R4 ;  /* 0x0000000400047245 */ /* 0x000fca0000201400 */
[----:B--2---:R-:W-:Y:S01]  /*0110*/  FFMA R4, R4, R7, 128 ;  /* 0x4300000004047423 */ /* 0x004fe20000000007 */
[----:B----4-:R-:W-:Y:S01]  /*0120*/  VIADD R6, R6, 0xffffff80 ;  /* 0xffffff8006067836 */ /* 0x010fe20000000000 */
[----:B-----5:R-:W-:-:S03]  /*0130*/  IADD3 R5, PT, PT, R5, -0x80, RZ ;  /* 0xffffff8005057810 */ /* 0x020fc60007ffe0ff */
[----:B------:R-:W-:Y:S02]  /*0140*/  FSETP.GT.AND P2, PT, R4, 255, PT ;  /* 0x437f00000400780b */ /* 0x000fe40003f44000 */
[----:B------:R-:W-:Y:S02]  /*0150*/  I2FP.F32.S32 R5, R5 ;  /* 0x0000000500057245 */ /* 0x000fe40000201400 */
[----:B------:R-:W-:-:S03]  /*0160*/  I2FP.F32.S32 R6, R6 ;  /* 0x0000000600067245 */ /* 0x000fc60000201400 */
[-C--:B------:R-:W-:Y:S02]  /*0170*/  FFMA R5, R5, R7.reuse, 128 ;  /* 0x4300000005057423 */ /* 0x080fe40000000007 */
[----:B------:R-:W-:Y:S01]  /*0180*/  FFMA R8, R6, R7, 128 ;  /* 0x4300000006087423 */ /* 0x000fe20000000007 */
[----:B------:R-:W-:Y:S02]  /*0190*/  IMAD.MOV.U32 R6, RZ, RZ, -0x40800000 ;  /* 0xbf800000ff067424 */ /* 0x000fe400078e00ff */
[----:B------:R-:W-:Y:S02]  /*01a0*/  FSETP.GT.AND P0, PT, R5, 255, PT ;  /* 0x437f00000500780b */ /* 0x000fe40003f04000 */
[----:B------:R-:W-:Y:S01]  /*01b0*/  FSETP.GT.AND P1, PT, R8, 255, PT ;  /* 0x437f00000800780b */ /* 0x000fe20003f24000 */
[----:B------:R-:W-:-:S12]  /*01c0*/  @P2 BRA `(.L_x_1) ;  /* 0x0000000000102947 */ /* 0x000fd80003800000 */
[----:B------:R-:W-:Y:S01]  /*01d0*/  FSETP.GEU.AND P2, PT, R4, RZ, PT ;  /* 0x000000ff0400720b */ /* 0x000fe20003f4e000 */
[----:B------:R-:W-:-:S12]  /*01e0*/  HFMA2 R6, -RZ, RZ, 0, 0 ;  /* 0x00000000ff067431 */ /* 0x000fd800000001ff */
[----:B------:R-:W0:Y:S08]  /*01f0*/  @P2 F2I.TRUNC.NTZ R4, R4 ;  /* 0x0000000400042305 */ /* 0x000e30000020f100 */
[----:B0-----:R0:W1:Y:S02]  /*0200*/  @P2 I2F.S8 R6, R4 ;  /* 0x0000000400062306 */ /* 0x0010640000001400 */
.L_x_1:
[----:B------:R-:W-:Y:S05]  /*0210*/  BSYNC.RECONVERGENT B0 ;  /* 0x0000000000007941 */ /* 0x000fea0003800200 */
.L_x_0:
[----:B------:R-:W-:Y:S01]  /*0220*/  BSSY.RECONVERGENT B0, `(.L_x_2) ;  /* 0x0000008000007945 */ /* 0x000fe20003800200 */
[----:B------:R-:W-:Y:S02]  /*0230*/  IMAD.MOV.U32 R9, RZ, RZ, -0x40800000 ;  /* 0xbf800000ff097424 */ /* 0x000fe400078e00ff */
[----:B------:R-:W-:Y:S01]  /*0240*/  IMAD.MOV.U32 R7, RZ, RZ, -0x40800000 ;  /* 0xbf800000ff077424 */ /* 0x000fe200078e00ff */
[----:B------:R-:W-:Y:S06]  /*0250*/  @P0 BRA `(.L_x_3) ;  /* 0x0000000000100947 */ /* 0x000fec0003800000 */
[----:B------:R-:W-:Y:S02]  /*0260*/  FSETP.GEU.AND P0, PT, R5, RZ, PT ;  /* 0x000000ff0500720b */ /* 0x000fe40003f0e000 */
[----:B------:R-:W-:-:S11]  /*0270*/  MOV R7, RZ ;  /* 0x000000ff00077202 */ /* 0x000fd60000000f00 */
[----:B------:R-:W2:Y:S08]  /*0280*/  @P0 F2I.TRUNC.NTZ R5, R5 ;  /* 0x0000000500050305 */ /* 0x000eb0000020f100 */
[----:B--2---:R2:W3:Y:S02]  /*0290*/  @P0 I2F.S8 R7, R5 ;  /* 0x0000000500070306 */ /* 0x0044e40000001400 */
.L_x_3:
[----:B------:R-:W-:Y:S05]  /*02a0*/  BSYNC.RECONVERGENT B0 ;  /* 0x0000000000007941 */ /* 0x000fea0003800200 */
.L_x_2:
[----:B------:R-:W-:Y:S04]  /*02b0*/  BSSY.RECONVERGENT B0, `(.L_x_4) ;  /* 0x0000006000007945 */ /* 0x000fe80003800200 */
[----:B------:R-:W-:Y:S05]  /*02c0*/  @P1 BRA `(.L_x_5) ;  /* 0x0000000000101947 */ /* 0x000fea0003800000 */
[----:B------:R-:W-:Y:S01]  /*02d0*/  FSETP.GEU.AND P0, PT, R8, RZ, PT ;  /* 0x000000ff0800720b */ /* 0x000fe20003f0e000 */
[----:B------:R-:W-:-:S12]  /*02e0*/  IMAD.MOV.U32 R9, RZ, RZ, RZ ;  /* 0x000000ffff097224 */ /* 0x000fd800078e00ff */
[----:B------:R-:W4:Y:S08]  /*02f0*/  @P0 F2I.TRUNC.NTZ R8, R8 ;  /* 0x0000000800080305 */ /* 0x000f30000020f100 */
[----:B----4-:R4:W0:Y:S02]  /*0300*/  @P0 I2F.S8 R9, R8 ;  /* 0x0000000800090306 */ /* 0x0108240000001400 */
.L_x_5:
[----:B------:R-:W-:Y:S05]  /*0310*/  BSYNC.RECONVERGENT B0 ;  /* 0x0000000000007941 */ /* 0x000fea0003800200 */
.L_x_4:
[----:B------:R-:W5:Y:S01]  /*0320*/  LDCU.64 UR6, c[0x0][0x388] ;  /* 0x00007100ff0677ac */ /* 0x000f620008000a00 */
[----:B-1----:R-:W1:Y:S08]  /*0330*/  F2I.TRUNC.NTZ R11, R6 ;  /* 0x00000006000b7305 */ /* 0x002e70000020f100 */
[----:B---3--:R-:W3:Y:S08]  /*0340*/  F2I.TRUNC.NTZ R7, R7 ;  /* 0x0000000700077305 */ /* 0x008ef0000020f100 */
[----:B0-----:R-:W0:Y:S01]  /*0350*/  F2I.TRUNC.NTZ R9, R9 ;  /* 0x0000000900097305 */ /* 0x001e22000020f100 */
[----:B-----5:R-:W-:-:S04]  /*0360*/  IADD3 R4, P0, PT, R0, UR6, RZ ;  /* 0x0000000600047c10 */ /* 0x020fc8000ff1e0ff */
[----:B--2---:R-:W-:-:S05]  /*0370*/  IADD3.X R5, PT, PT, RZ, UR7, RZ, P0, !PT ;  /* 0x00000007ff057c10 */ /* 0x004fca00087fe4ff */
[----:B-1----:R-:W-:Y:S04]  /*0380*/  STG.E.U8 desc[UR4][R4.64], R11 ;  /* 0x0000000b04007986 */ /* 0x002fe8000c101104 */
[----:B---3--:R-:W-:Y:S04]  /*0390*/  STG.E.U8 desc[UR4][R4.64+0x1], R7 ;  /* 0x0000010704007986 */ /* 0x008fe8000c101104 */
[----:B0-----:R-:W-:Y:S04]  /*03a0*/  STG.E.U8 desc[UR4][R4.64+0x2], R9 ;  /* 0x0000020904007986 */ /* 0x001fe8000c101104 */
[----:B------:R-:W2:Y:S04]  /*03b0*/  LDG.E.U8 R3, desc[UR4][R2.64+0x3] ;  /* 0x0000030402037981 */ /* 0x000ea8000c1e1100 */
[----:B--2---:R-:W-:Y:S01]  /*03c0*/  STG.E.U8 desc[UR4][R4.64+0x3], R3 ;  /* 0x0000030304007986 */ /* 0x004fe2000c101104 */
[----:B------:R-:W-:Y:S05]  /*03d0*/  EXIT ;  /* 0x000000000000794d */ /* 0x000fea0003800000 */
.L_x_6:
[----:B------:R-:W-:-:S00]  /*03e0*/  BRA `(.L_x_6) ;  /* 0xfffffffc00fc7947 */ /* 0x000fc0000383ffff */
[----:B------:R-:W-:-:S00]  /*03f0*/  NOP ;  /* 0x0000000000007918 */ /* 0x000fc00000000000 */
        /* <DEDUP_REMOVED lines=8> */
.L_x_7:


//--------------------- .nv.shared.reserved.0     --------------------------
	.section	.nv.shared.reserved.0,"aw",@nobits
	.weak		__nv_reservedSMEM_offset_0_alias
	.size		__nv_reservedSMEM_offset_0_alias, 0, 64
	.other		__nv_reservedSMEM_offset_0_alias,@"STO_CUDA_RESERVED_SHARED STV_DEFAULT"
__nv_reservedSMEM_offset_0_alias:
	.zero		0
	.zero		64


//--------------------- .nv.constant0._Z8contrastPKhPhf --------------------------
	.section	.nv.constant0._Z8contrastPKhPhf,"a",@progbits
	.sectionflags	@""
	.align	4
.nv.constant0._Z8contrastPKhPhf:
	.zero		916


//--------------------- SYMBOLS --------------------------

	.type		.nv.reservedSmem.offset0,@object
	.size		.nv.reservedSmem.offset0,0x4
